//
// Generated by NVIDIA NVVM Compiler
//
// Compiler Build ID: CL-36424714
// Cuda compilation tools, release 13.0, V13.0.88
// Based on NVVM 20.0.0
//

.version 9.0
.target sm_100
.address_size 64

	// .globl	_Z8sumArrayPfS_i
// _ZZ8sumArrayPfS_iE10partialSum has been demoted

.visible .entry _Z8sumArrayPfS_i(
	.param .u64 .ptr .align 1 _Z8sumArrayPfS_i_param_0,
	.param .u64 .ptr .align 1 _Z8sumArrayPfS_i_param_1,
	.param .u32 _Z8sumArrayPfS_i_param_2
)
{
	.reg .pred 	%p<8>;
	.reg .b32 	%r<15>;
	.reg .b32 	%f<9>;
	.reg .b64 	%rd<9>;
	// demoted variable
	.shared .align 4 .b8 _ZZ8sumArrayPfS_iE10partialSum[1024];
	ld.param.u64 	%rd1, [_Z8sumArrayPfS_i_param_0];
	ld.param.u64 	%rd2, [_Z8sumArrayPfS_i_param_1];
	ld.param.u32 	%r8, [_Z8sumArrayPfS_i_param_2];
	mov.u32 	%r1, %tid.x;
	mov.u32 	%r2, %ctaid.x;
	mov.u32 	%r14, %ntid.x;
	mad.lo.s32 	%r4, %r2, %r14, %r1;
	setp.ge.s32 	%p1, %r4, %r8;
	mov.f32 	%f8, 0f00000000;
	@%p1 bra 	$L__BB0_2;
	cvta.to.global.u64 	%rd3, %rd1;
	mul.wide.s32 	%rd4, %r4, 4;
	add.s64 	%rd5, %rd3, %rd4;
	ld.global.f32 	%f8, [%rd5];
$L__BB0_2:
	shl.b32 	%r9, %r1, 2;
	mov.u32 	%r10, _ZZ8sumArrayPfS_iE10partialSum;
	add.s32 	%r5, %r10, %r9;
	st.shared.f32 	[%r5], %f8;
	bar.sync 	0;
	setp.lt.u32 	%p2, %r14, 2;
	@%p2 bra 	$L__BB0_6;
$L__BB0_3:
	shr.u32 	%r7, %r14, 1;
	setp.ge.u32 	%p3, %r1, %r7;
	add.s32 	%r11, %r7, %r4;
	setp.ge.u32 	%p4, %r11, %r8;
	or.pred  	%p5, %p3, %p4;
	@%p5 bra 	$L__BB0_5;
	shl.b32 	%r12, %r7, 2;
	add.s32 	%r13, %r5, %r12;
	ld.shared.f32 	%f4, [%r13];
	ld.shared.f32 	%f5, [%r5];
	add.f32 	%f6, %f4, %f5;
	st.shared.f32 	[%r5], %f6;
$L__BB0_5:
	bar.sync 	0;
	setp.gt.u32 	%p6, %r14, 3;
	mov.u32 	%r14, %r7;
	@%p6 bra 	$L__BB0_3;
$L__BB0_6:
	setp.ne.s32 	%p7, %r1, 0;
	@%p7 bra 	$L__BB0_8;
	ld.shared.f32 	%f7, [_ZZ8sumArrayPfS_iE10partialSum];
	cvta.to.global.u64 	%rd6, %rd2;
	mul.wide.u32 	%rd7, %r2, 4;
	add.s64 	%rd8, %rd6, %rd7;
	st.global.f32 	[%rd8], %f7;
$L__BB0_8:
	ret;

}


// ===== COMPILED SASS (sm_100) =====

	.target	sm_100

	.elftype	@"ET_EXEC"


//--------------------- .note.nv.tkinfo           --------------------------
	.section	.note.nv.tkinfo,"",@"SHT_NOTE"
	.sectionflags	@"SHF_NOTE_NV_TKINFO"
	.tkinfo
        /*0018*/ 	.word	0x00000002
        /*0030*/ 	.string	""
        /*0030*/ 	.string	"ptxas"
        /*0030*/ 	.string	"Cuda compilation tools, release 13.0, V13.0.88"
        /*0030*/ 	.string	"Build cuda_13.0.r13.0/compiler.36424714_0"
        /*0030*/ 	.string	"-arch sm_100 -m 64 "



//--------------------- .note.nv.cuinfo           --------------------------
	.section	.note.nv.cuinfo,"",@"SHT_NOTE"
	.sectionflags	@"SHF_NOTE_NV_CUINFO"
        /*0018*/ 	.short	0x0002
        /*001a*/ 	.short	0x0064
        /*001c*/ 	.short	0x0082
	.zero		2


//--------------------- .nv.info                  --------------------------
	.section	.nv.info,"",@"SHT_CUDA_INFO"
	.align	4


	//----- nvinfo : EIATTR_REGCOUNT
	.align		4
        /*0000*/ 	.byte	0x04, 0x2f
        /*0002*/ 	.short	(.L_1 - .L_0)
	.align		4
.L_0:
        /*0004*/ 	.word	index@(_Z8sumArrayPfS_i)
        /*0008*/ 	.word	0x0000000c


	//----- nvinfo : EIATTR_FRAME_SIZE
	.align		4
.L_1:
        /*000c*/ 	.byte	0x04, 0x11
        /*000e*/ 	.short	(.L_3 - .L_2)
	.align		4
.L_2:
        /*0010*/ 	.word	index@(_Z8sumArrayPfS_i)
        /*0014*/ 	.word	0x00000000


	//----- nvinfo : EIATTR_MIN_STACK_SIZE
	.align		4
.L_3:
        /*0018*/ 	.byte	0x04, 0x12
        /*001a*/ 	.short	(.L_5 - .L_4)
	.align		4
.L_4:
        /*001c*/ 	.word	index@(_Z8sumArrayPfS_i)
        /*0020*/ 	.word	0x00000000
.L_5:


//--------------------- .nv.compat                --------------------------
	.section	.nv.compat,"",@"SHT_CUDA_COMPAT_INFO"
	.align	4
        /*0000*/ 	.byte	0x02, 0x09, 0x00, 0x00, 0x02, 0x02, 0x01, 0x00, 0x02, 0x05, 0x05, 0x00, 0x03, 0x07, 0x01, 0x01
        /*0010*/ 	.byte	0x02, 0x03, 0x00, 0x00, 0x02, 0x06, 0x01, 0x00, 0x04, 0x0b, 0x08, 0x00, 0x09, 0x00, 0x00, 0x00
        /*0020*/ 	.byte	0x00, 0x00, 0x00, 0x00


//--------------------- .nv.info._Z8sumArrayPfS_i --------------------------
	.section	.nv.info._Z8sumArrayPfS_i,"",@"SHT_CUDA_INFO"
	.sectionflags	@""
	.align	4


	//----- nvinfo : EIATTR_CUDA_API_VERSION
	.align		4
        /*0000*/ 	.byte	0x04, 0x37
        /*0002*/ 	.short	(.L_7 - .L_6)
.L_6:
        /*0004*/ 	.word	0x00000082


	//----- nvinfo : EIATTR_KPARAM_INFO
	.align		4
.L_7:
        /*0008*/ 	.byte	0x04, 0x17
        /*000a*/ 	.short	(.L_9 - .L_8)
.L_8:
        /*000c*/ 	.word	0x00000000
        /*0010*/ 	.short	0x0002
        /*0012*/ 	.short	0x0010
        /*0014*/ 	.byte	0x00, 0xf0, 0x11, 0x00


	//----- nvinfo : EIATTR_KPARAM_INFO
	.align		4
.L_9:
        /*0018*/ 	.byte	0x04, 0x17
        /*001a*/ 	.short	(.L_11 - .L_10)
.L_10:
        /*001c*/ 	.word	0x00000000
        /*0020*/ 	.short	0x0001
        /*0022*/ 	.short	0x0008
        /*0024*/ 	.byte	0x00, 0xf5, 0x21, 0x00


	//----- nvinfo : EIATTR_KPARAM_INFO
	.align		4
.L_11:
        /*0028*/ 	.byte	0x04, 0x17
        /*002a*/ 	.short	(.L_13 - .L_12)
.L_12:
        /*002c*/ 	.word	0x00000000
        /*0030*/ 	.short	0x0000
        /*0032*/ 	.short	0x0000
        /*0034*/ 	.byte	0x00, 0xf5, 0x21, 0x00


	//----- nvinfo : EIATTR_SPARSE_MMA_MASK
	.align		4
.L_13:
        /*0038*/ 	.byte	0x03, 0x50
        /*003a*/ 	.short	0x0000


	//----- nvinfo : EIATTR_MAXREG_COUNT
	.align		4
        /*003c*/ 	.byte	0x03, 0x1b
        /*003e*/ 	.short	0x00ff


	//----- nvinfo : EIATTR_NUM_BARRIERS
	.align		4
        /*0040*/ 	.byte	0x02, 0x4c
        /*0042*/ 	.byte	0x01
	.zero		1


	//----- nvinfo : EIATTR_MERCURY_ISA_VERSION
	.align		4
        /*0044*/ 	.byte	0x03, 0x5f
        /*0046*/ 	.short	0x0101


	//----- nvinfo : EIATTR_VRC_CTA_INIT_COUNT
	.align		4
        /*0048*/ 	.byte	0x02, 0x4a
	.zero		1
	.zero		1


	//----- nvinfo : EIATTR_EXIT_INSTR_OFFSETS
	.align		4
        /*004c*/ 	.byte	0x04, 0x1c
        /*004e*/ 	.short	(.L_15 - .L_14)


	//   ....[0]....
.L_14:
        /*0050*/ 	.word	0x00000250


	//   ....[1]....
        /*0054*/ 	.word	0x000002d0


	//----- nvinfo : EIATTR_CBANK_PARAM_SIZE
	.align		4
.L_15:
        /*0058*/ 	.byte	0x03, 0x19
        /*005a*/ 	.short	0x0014


	//----- nvinfo : EIATTR_PARAM_CBANK
	.align		4
        /*005c*/ 	.byte	0x04, 0x0a
        /*005e*/ 	.short	(.L_17 - .L_16)
	.align		4
.L_16:
        /*0060*/ 	.word	index@(.nv.constant0._Z8sumArrayPfS_i)
        /*0064*/ 	.short	0x0380
        /*0066*/ 	.short	0x0014


	//----- nvinfo : EIATTR_SW_WAR
	.align		4
.L_17:
        /*0068*/ 	.byte	0x04, 0x36
        /*006a*/ 	.short	(.L_19 - .L_18)
.L_18:
        /*006c*/ 	.word	0x00000008
.L_19:


//--------------------- .nv.callgraph             --------------------------
	.section	.nv.callgraph,"",@"SHT_CUDA_CALLGRAPH"
	.align	4
	.sectionentsize	8
	.align		4
        /*0000*/ 	.word	0x00000000
	.align		4
        /*0004*/ 	.word	0xffffffff
	.align		4
        /*0008*/ 	.word	0x00000000
	.align		4
        /*000c*/ 	.word	0xfffffffe
	.align		4
        /*0010*/ 	.word	0x00000000
	.align		4
        /*0014*/ 	.word	0xfffffffd
	.align		4
        /*0018*/ 	.word	0x00000000
	.align		4
        /*001c*/ 	.word	0xfffffffc


//--------------------- .text._Z8sumArrayPfS_i    --------------------------
	.section	.text._Z8sumArrayPfS_i,"ax",@progbits
	.align	128
        .global         _Z8sumArrayPfS_i
        .type           _Z8sumArrayPfS_i,@function
        .size           _Z8sumArrayPfS_i,(.L_x_3 - _Z8sumArrayPfS_i)
        .other          _Z8sumArrayPfS_i,@"STO_CUDA_ENTRY STV_DEFAULT"
_Z8sumArrayPfS_i:
.text._Z8sumArrayPfS_i:
[----:B------:R-:W-:Y:S01]  /*0000*/  LDC R1, c[0x0][0x37c] ;  /* 0x0000df00ff017b82 */ /* 0x000fe20000000800 */
[----:B------:R-:W0:Y:S01]  /*0010*/  S2R R6, SR_TID.X ;  /* 0x0000000000067919 */ /* 0x000e220000002100 */
[----:B------:R-:W0:Y:S01]  /*0020*/  LDCU UR8, c[0x0][0x360] ;  /* 0x00006c00ff0877ac */ /* 0x000e220008000800 */
[----:B------:R-:W-:Y:S01]  /*0030*/  IMAD.MOV.U32 R4, RZ, RZ, RZ ;  /* 0x000000ffff047224 */ /* 0x000fe200078e00ff */
[----:B------:R-:W0:Y:S01]  /*0040*/  S2R R9, SR_CTAID.X ;  /* 0x0000000000097919 */ /* 0x000e220000002500 */
[----:B------:R-:W1:Y:S01]  /*0050*/  LDCU UR4, c[0x0][0x390] ;  /* 0x00007200ff0477ac */ /* 0x000e620008000800 */
[----:B------:R-:W2:Y:S01]  /*0060*/  LDCU.64 UR6, c[0x0][0x358] ;  /* 0x00006b00ff0677ac */ /* 0x000ea20008000a00 */
[----:B0-----:R-:W-:-:S05]  /*0070*/  IMAD R5, R9, UR8, R6 ;  /* 0x0000000809057c24 */ /* 0x001fca000f8e0206 */
[----:B-1----:R-:W-:-:S13]  /*0080*/  ISETP.GE.AND P0, PT, R5, UR4, PT ;  /* 0x0000000405007c0c */ /* 0x002fda000bf06270 */
[----:B------:R-:W0:Y:S02]  /*0090*/  @!P0 LDC.64 R2, c[0x0][0x380] ;  /* 0x0000e000ff028b82 */ /* 0x000e240000000a00 */
[----:B0-----:R-:W-:-:S05]  /*00a0*/  @!P0 IMAD.WIDE R2, R5, 0x4, R2 ;  /* 0x0000000405028825 */ /* 0x001fca00078e0202 */
[----:B--2---:R-:W2:Y:S01]  /*00b0*/  @!P0 LDG.E R4, desc[UR6][R2.64] ;  /* 0x0000000602048981 */ /* 0x004ea2000c1e1900 */
[----:B------:R-:W0:Y:S01]  /*00c0*/  S2UR UR5, SR_CgaCtaId ;  /* 0x00000000000579c3 */ /* 0x000e220000008800 */
[----:B------:R-:W-:Y:S01]  /*00d0*/  IMAD.U32 R0, RZ, RZ, UR8 ;  /* 0x00000008ff007e24 */ /* 0x000fe2000f8e00ff */
[----:B------:R-:W-:Y:S01]  /*00e0*/  UMOV UR4, 0x400 ;  /* 0x0000040000047882 */ /* 0x000fe20000000000 */
[----:B------:R-:W-:-:S03]  /*00f0*/  ISETP.NE.AND P1, PT, R6, RZ, PT ;  /* 0x000000ff0600720c */ /* 0x000fc60003f25270 */
[----:B------:R-:W-:Y:S01]  /*0100*/  ISETP.GE.U32.AND P0, PT, R0, 0x2, PT ;  /* 0x000000020000780c */ /* 0x000fe20003f06070 */
[----:B0-----:R-:W-:-:S06]  /*0110*/  ULEA UR4, UR5, UR4, 0x18 ;  /* 0x0000000405047291 */ /* 0x001fcc000f8ec0ff */
[----:B------:R-:W-:-:S05]  /*0120*/  LEA R7, R6, UR4, 0x2 ;  /* 0x0000000406077c11 */ /* 0x000fca000f8e10ff */
[----:B--2---:R0:W-:Y:S01]  /*0130*/  STS [R7], R4 ;  /* 0x0000000407007388 */ /* 0x0041e20000000800 */
[----:B------:R-:W-:Y:S06]  /*0140*/  BAR.SYNC.DEFER_BLOCKING 0x0 ;  /* 0x0000000000007b1d */ /* 0x000fec0000010000 */
[----:B------:R-:W-:Y:S05]  /*0150*/  @!P0 BRA `(.L_x_0) ;  /* 0x00000000003c8947 */ /* 0x000fea0003800000 */
[----:B------:R-:W1:Y:S01]  /*0160*/  LDCU UR4, c[0x0][0x390] ;  /* 0x00007200ff0477ac */ /* 0x000e620008000800 */
[----:B------:R-:W-:Y:S01]  /*0170*/  NOP ;  /* 0x0000000000007918 */ /* 0x000fe20000000000 */
.L_x_1:
[----:B------:R-:W-:-:S04]  /*0180*/  SHF.R.U32.HI R8, RZ, 0x1, R0 ;  /* 0x00000001ff087819 */ /* 0x000fc80000011600 */
[----:B------:R-:W-:-:S04]  /*0190*/  IADD3 R2, PT, PT, R5, R8, RZ ;  /* 0x0000000805027210 */ /* 0x000fc80007ffe0ff */
[----:B-1----:R-:W-:-:S04]  /*01a0*/  ISETP.GE.U32.AND P0, PT, R2, UR4, PT ;  /* 0x0000000402007c0c */ /* 0x002fc8000bf06070 */
[----:B------:R-:W-:-:S13]  /*01b0*/  ISETP.GE.U32.OR P0, PT, R6, R8, P0 ;  /* 0x000000080600720c */ /* 0x000fda0000706470 */
[----:B------:R-:W-:Y:S01]  /*01c0*/  @!P0 IMAD R2, R8, 0x4, R7 ;  /* 0x0000000408028824 */ /* 0x000fe200078e0207 */
[----:B------:R-:W-:Y:S05]  /*01d0*/  @!P0 LDS R3, [R7] ;  /* 0x0000000007038984 */ /* 0x000fea0000000800 */
[----:B------:R-:W0:Y:S02]  /*01e0*/  @!P0 LDS R2, [R2] ;  /* 0x0000000002028984 */ /* 0x000e240000000800 */
[----:B0-----:R-:W-:-:S05]  /*01f0*/  @!P0 FADD R4, R2, R3 ;  /* 0x0000000302048221 */ /* 0x001fca0000000000 */
[----:B------:R2:W-:Y:S01]  /*0200*/  @!P0 STS [R7], R4 ;  /* 0x0000000407008388 */ /* 0x0005e20000000800 */
[----:B------:R-:W-:Y:S01]  /*0210*/  BAR.SYNC.DEFER_BLOCKING 0x0 ;  /* 0x0000000000007b1d */ /* 0x000fe20000010000 */
[----:B------:R-:W-:Y:S02]  /*0220*/  ISETP.GT.U32.AND P0, PT, R0, 0x3, PT ;  /* 0x000000030000780c */ /* 0x000fe40003f04070 */
[----:B------:R-:W-:-:S11]  /*0230*/  MOV R0, R8 ;  /* 0x0000000800007202 */ /* 0x000fd60000000f00 */
[----:B--2---:R-:W-:Y:S05]  /*0240*/  @P0 BRA `(.L_x_1) ;  /* 0xfffffffc00cc0947 */ /* 0x004fea000383ffff */
.L_x_0:
[----:B------:R-:W-:Y:S05]  /*0250*/  @P1 EXIT ;  /* 0x000000000000194d */ /* 0x000fea0003800000 */
[----:B------:R-:W1:Y:S01]  /*0260*/  S2UR UR5, SR_CgaCtaId ;  /* 0x00000000000579c3 */ /* 0x000e620000008800 */
[----:B------:R-:W-:-:S07]  /*0270*/  UMOV UR4, 0x400 ;  /* 0x0000040000047882 */ /* 0x000fce0000000000 */
[----:B------:R-:W2:Y:S01]  /*0280*/  LDC.64 R2, c[0x0][0x388] ;  /* 0x0000e200ff027b82 */ /* 0x000ea20000000a00 */
[----:B-1----:R-:W-:Y:S01]  /*0290*/  ULEA UR4, UR5, UR4, 0x18 ;  /* 0x0000000405047291 */ /* 0x002fe2000f8ec0ff */
[----:B--2---:R-:W-:-:S08]  /*02a0*/  IMAD.WIDE.U32 R2, R9, 0x4, R2 ;  /* 0x0000000409027825 */ /* 0x004fd000078e0002 */
[----:B------:R-:W1:Y:S04]  /*02b0*/  LDS R5, [UR4] ;  /* 0x00000004ff057984 */ /* 0x000e680008000800 */
[----:B-1----:R-:W-:Y:S01]  /*02c0*/  STG.E desc[UR6][R2.64], R5 ;  /* 0x0000000502007986 */ /* 0x002fe2000c101906 */
[----:B------:R-:W-:Y:S05]  /*02d0*/  EXIT ;  /* 0x000000000000794d */ /* 0x000fea0003800000 */
.L_x_2:
[----:B------:R-:W-:-:S00]  /*02e0*/  BRA `(.L_x_2) ;  /* 0xfffffffc00fc7947 */ /* 0x000fc0000383ffff */
[----:B------:R-:W-:-:S00]  /*02f0*/  NOP ;  /* 0x0000000000007918 */ /* 0x000fc00000000000 */
        /* <DEDUP_REMOVED lines=8> */
.L_x_3:


//--------------------- .nv.shared._Z8sumArrayPfS_i --------------------------
	.section	.nv.shared._Z8sumArrayPfS_i,"aw",@nobits
	.sectionflags	@""
	.align	4
.nv.shared._Z8sumArrayPfS_i:
	.zero		2048


//--------------------- .nv.shared.reserved.0     --------------------------
	.section	.nv.shared.reserved.0,"aw",@nobits
	.weak		__nv_reservedSMEM_offset_0_alias
	.size		__nv_reservedSMEM_offset_0_alias, 0, 64
	.other		__nv_reservedSMEM_offset_0_alias,@"STO_CUDA_RESERVED_SHARED STV_DEFAULT"
__nv_reservedSMEM_offset_0_alias:
	.zero		0
	.zero		64


//--------------------- .nv.constant0._Z8sumArrayPfS_i --------------------------
	.section	.nv.constant0._Z8sumArrayPfS_i,"a",@progbits
	.sectionflags	@""
	.align	4
.nv.constant0._Z8sumArrayPfS_i:
	.zero		916


//--------------------- SYMBOLS --------------------------

	.type		.nv.reservedSmem.offset0,@object
	.size		.nv.reservedSmem.offset0,0x4
	.type		.nv.reservedSmem.cap,@object
	.size		.nv.reservedSmem.cap,0x4
